//
// Generated by NVIDIA NVVM Compiler
//
// Compiler Build ID: CL-36424714
// Cuda compilation tools, release 13.0, V13.0.88
// Based on NVVM 20.0.0
//

.version 9.0
.target sm_100
.address_size 64

	// .globl	_Z8multiplyPiS_S_

.visible .entry _Z8multiplyPiS_S_(
	.param .u64 .ptr .align 1 _Z8multiplyPiS_S__param_0,
	.param .u64 .ptr .align 1 _Z8multiplyPiS_S__param_1,
	.param .u64 .ptr .align 1 _Z8multiplyPiS_S__param_2
)
{
	.reg .b32 	%r<5>;
	.reg .b64 	%rd<11>;

	ld.param.u64 	%rd1, [_Z8multiplyPiS_S__param_0];
	ld.param.u64 	%rd2, [_Z8multiplyPiS_S__param_1];
	ld.param.u64 	%rd3, [_Z8multiplyPiS_S__param_2];
	cvta.to.global.u64 	%rd4, %rd3;
	cvta.to.global.u64 	%rd5, %rd2;
	cvta.to.global.u64 	%rd6, %rd1;
	mov.u32 	%r1, %tid.x;
	mul.wide.u32 	%rd7, %r1, 4;
	add.s64 	%rd8, %rd6, %rd7;
	ld.global.u32 	%r2, [%rd8];
	add.s64 	%rd9, %rd5, %rd7;
	ld.global.u32 	%r3, [%rd9];
	mul.lo.s32 	%r4, %r3, %r2;
	add.s64 	%rd10, %rd4, %rd7;
	st.global.u32 	[%rd10], %r4;
	ret;

}


// ===== COMPILED SASS (sm_100) =====

	.target	sm_100

	.elftype	@"ET_EXEC"


//--------------------- .note.nv.tkinfo           --------------------------
	.section	.note.nv.tkinfo,"",@"SHT_NOTE"
	.sectionflags	@"SHF_NOTE_NV_TKINFO"
	.tkinfo
        /*0018*/ 	.word	0x00000002
        /*0030*/ 	.string	""
        /*0030*/ 	.string	"ptxas"
        /*0030*/ 	.string	"Cuda compilation tools, release 13.0, V13.0.88"
        /*0030*/ 	.string	"Build cuda_13.0.r13.0/compiler.36424714_0"
        /*0030*/ 	.string	"-arch sm_100 -m 64 "



//--------------------- .note.nv.cuinfo           --------------------------
	.section	.note.nv.cuinfo,"",@"SHT_NOTE"
	.sectionflags	@"SHF_NOTE_NV_CUINFO"
        /*0018*/ 	.short	0x0002
        /*001a*/ 	.short	0x0064
        /*001c*/ 	.short	0x0082
	.zero		2


//--------------------- .nv.info                  --------------------------
	.section	.nv.info,"",@"SHT_CUDA_INFO"
	.align	4


	//----- nvinfo : EIATTR_REGCOUNT
	.align		4
        /*0000*/ 	.byte	0x04, 0x2f
        /*0002*/ 	.short	(.L_1 - .L_0)
	.align		4
.L_0:
        /*0004*/ 	.word	index@(_Z8multiplyPiS_S_)
        /*0008*/ 	.word	0x0000000c


	//----- nvinfo : EIATTR_FRAME_SIZE
	.align		4
.L_1:
        /*000c*/ 	.byte	0x04, 0x11
        /*000e*/ 	.short	(.L_3 - .L_2)
	.align		4
.L_2:
        /*0010*/ 	.word	index@(_Z8multiplyPiS_S_)
        /*0014*/ 	.word	0x00000000


	//----- nvinfo : EIATTR_MIN_STACK_SIZE
	.align		4
.L_3:
        /*0018*/ 	.byte	0x04, 0x12
        /*001a*/ 	.short	(.L_5 - .L_4)
	.align		4
.L_4:
        /*001c*/ 	.word	index@(_Z8multiplyPiS_S_)
        /*0020*/ 	.word	0x00000000
.L_5:


//--------------------- .nv.compat                --------------------------
	.section	.nv.compat,"",@"SHT_CUDA_COMPAT_INFO"
	.align	4
        /*0000*/ 	.byte	0x02, 0x09, 0x00, 0x00, 0x02, 0x02, 0x01, 0x00, 0x02, 0x05, 0x05, 0x00, 0x03, 0x07, 0x01, 0x01
        /*0010*/ 	.byte	0x02, 0x03, 0x00, 0x00, 0x02, 0x06, 0x01, 0x00, 0x04, 0x0b, 0x08, 0x00, 0x09, 0x00, 0x00, 0x00
        /*0020*/ 	.byte	0x00, 0x00, 0x00, 0x00


//--------------------- .nv.info._Z8multiplyPiS_S_ --------------------------
	.section	.nv.info._Z8multiplyPiS_S_,"",@"SHT_CUDA_INFO"
	.sectionflags	@""
	.align	4


	//----- nvinfo : EIATTR_CUDA_API_VERSION
	.align		4
        /*0000*/ 	.byte	0x04, 0x37
        /*0002*/ 	.short	(.L_7 - .L_6)
.L_6:
        /*0004*/ 	.word	0x00000082


	//----- nvinfo : EIATTR_KPARAM_INFO
	.align		4
.L_7:
        /*0008*/ 	.byte	0x04, 0x17
        /*000a*/ 	.short	(.L_9 - .L_8)
.L_8:
        /*000c*/ 	.word	0x00000000
        /*0010*/ 	.short	0x0002
        /*0012*/ 	.short	0x0010
        /*0014*/ 	.byte	0x00, 0xf5, 0x21, 0x00


	//----- nvinfo : EIATTR_KPARAM_INFO
	.align		4
.L_9:
        /*0018*/ 	.byte	0x04, 0x17
        /*001a*/ 	.short	(.L_11 - .L_10)
.L_10:
        /*001c*/ 	.word	0x00000000
        /*0020*/ 	.short	0x0001
        /*0022*/ 	.short	0x0008
        /*0024*/ 	.byte	0x00, 0xf5, 0x21, 0x00


	//----- nvinfo : EIATTR_KPARAM_INFO
	.align		4
.L_11:
        /*0028*/ 	.byte	0x04, 0x17
        /*002a*/ 	.short	(.L_13 - .L_12)
.L_12:
        /*002c*/ 	.word	0x00000000
        /*0030*/ 	.short	0x0000
        /*0032*/ 	.short	0x0000
        /*0034*/ 	.byte	0x00, 0xf5, 0x21, 0x00


	//----- nvinfo : EIATTR_SPARSE_MMA_MASK
	.align		4
.L_13:
        /*0038*/ 	.byte	0x03, 0x50
        /*003a*/ 	.short	0x0000


	//----- nvinfo : EIATTR_MAXREG_COUNT
	.align		4
        /*003c*/ 	.byte	0x03, 0x1b
        /*003e*/ 	.short	0x00ff


	//----- nvinfo : EIATTR_MERCURY_ISA_VERSION
	.align		4
        /*0040*/ 	.byte	0x03, 0x5f
        /*0042*/ 	.short	0x0101


	//----- nvinfo : EIATTR_VRC_CTA_INIT_COUNT
	.align		4
        /*0044*/ 	.byte	0x02, 0x4a
	.zero		1
	.zero		1


	//----- nvinfo : EIATTR_EXIT_INSTR_OFFSETS
	.align		4
        /*0048*/ 	.byte	0x04, 0x1c
        /*004a*/ 	.short	(.L_15 - .L_14)


	//   ....[0]....
.L_14:
        /*004c*/ 	.word	0x000000d0


	//----- nvinfo : EIATTR_CBANK_PARAM_SIZE
	.align		4
.L_15:
        /*0050*/ 	.byte	0x03, 0x19
        /*0052*/ 	.short	0x0018


	//----- nvinfo : EIATTR_PARAM_CBANK
	.align		4
        /*0054*/ 	.byte	0x04, 0x0a
        /*0056*/ 	.short	(.L_17 - .L_16)
	.align		4
.L_16:
        /*0058*/ 	.word	index@(.nv.constant0._Z8multiplyPiS_S_)
        /*005c*/ 	.short	0x0380
        /*005e*/ 	.short	0x0018


	//----- nvinfo : EIATTR_SW_WAR
	.align		4
.L_17:
        /*0060*/ 	.byte	0x04, 0x36
        /*0062*/ 	.short	(.L_19 - .L_18)
.L_18:
        /*0064*/ 	.word	0x00000008
.L_19:


//--------------------- .nv.callgraph             --------------------------
	.section	.nv.callgraph,"",@"SHT_CUDA_CALLGRAPH"
	.align	4
	.sectionentsize	8
	.align		4
        /*0000*/ 	.word	0x00000000
	.align		4
        /*0004*/ 	.word	0xffffffff
	.align		4
        /*0008*/ 	.word	0x00000000
	.align		4
        /*000c*/ 	.word	0xfffffffe
	.align		4
        /*0010*/ 	.word	0x00000000
	.align		4
        /*0014*/ 	.word	0xfffffffd
	.align		4
        /*0018*/ 	.word	0x00000000
	.align		4
        /*001c*/ 	.word	0xfffffffc


//--------------------- .text._Z8multiplyPiS_S_   --------------------------
	.section	.text._Z8multiplyPiS_S_,"ax",@progbits
	.align	128
        .global         _Z8multiplyPiS_S_
        .type           _Z8multiplyPiS_S_,@function
        .size           _Z8multiplyPiS_S_,(.L_x_1 - _Z8multiplyPiS_S_)
        .other          _Z8multiplyPiS_S_,@"STO_CUDA_ENTRY STV_DEFAULT"
_Z8multiplyPiS_S_:
.text._Z8multiplyPiS_S_:
[----:B------:R-:W-:Y:S01]  /*0000*/  LDC R1, c[0x0][0x37c] ;  /* 0x0000df00ff017b82 */ /* 0x000fe20000000800 */
[----:B------:R-:W0:Y:S07]  /*0010*/  S2R R9, SR_TID.X ;  /* 0x0000000000097919 */ /* 0x000e2e0000002100 */
[----:B------:R-:W0:Y:S01]  /*0020*/  LDC.64 R2, c[0x0][0x380] ;  /* 0x0000e000ff027b82 */ /* 0x000e220000000a00 */
[----:B------:R-:W1:Y:S07]  /*0030*/  LDCU.64 UR4, c[0x0][0x358] ;  /* 0x00006b00ff0477ac */ /* 0x000e6e0008000a00 */
[----:B------:R-:W2:Y:S08]  /*0040*/  LDC.64 R4, c[0x0][0x388] ;  /* 0x0000e200ff047b82 */ /* 0x000eb00000000a00 */
[----:B------:R-:W3:Y:S01]  /*0050*/  LDC.64 R6, c[0x0][0x390] ;  /* 0x0000e400ff067b82 */ /* 0x000ee20000000a00 */
[----:B0-----:R-:W-:-:S04]  /*0060*/  IMAD.WIDE.U32 R2, R9, 0x4, R2 ;  /* 0x0000000409027825 */ /* 0x001fc800078e0002 */
[C---:B--2---:R-:W-:Y:S02]  /*0070*/  IMAD.WIDE.U32 R4, R9.reuse, 0x4, R4 ;  /* 0x0000000409047825 */ /* 0x044fe400078e0004 */
[----:B-1----:R-:W2:Y:S04]  /*0080*/  LDG.E R2, desc[UR4][R2.64] ;  /* 0x0000000402027981 */ /* 0x002ea8000c1e1900 */
[----:B------:R-:W2:Y:S01]  /*0090*/  LDG.E R5, desc[UR4][R4.64] ;  /* 0x0000000404057981 */ /* 0x000ea2000c1e1900 */
[----:B---3--:R-:W-:-:S04]  /*00a0*/  IMAD.WIDE.U32 R6, R9, 0x4, R6 ;  /* 0x0000000409067825 */ /* 0x008fc800078e0006 */
[----:B--2---:R-:W-:-:S05]  /*00b0*/  IMAD R9, R2, R5, RZ ;  /* 0x0000000502097224 */ /* 0x004fca00078e02ff */
[----:B------:R-:W-:Y:S01]  /*00c0*/  STG.E desc[UR4][R6.64], R9 ;  /* 0x0000000906007986 */ /* 0x000fe2000c101904 */
[----:B------:R-:W-:Y:S05]  /*00d0*/  EXIT ;  /* 0x000000000000794d */ /* 0x000fea0003800000 */
.L_x_0:
[----:B------:R-:W-:-:S00]  /*00e0*/  BRA `(.L_x_0) ;  /* 0xfffffffc00fc7947 */ /* 0x000fc0000383ffff */
[----:B------:R-:W-:-:S00]  /*00f0*/  NOP ;  /* 0x0000000000007918 */ /* 0x000fc00000000000 */
        /* <DEDUP_REMOVED lines=8> */
.L_x_1:


//--------------------- .nv.shared.reserved.0     --------------------------
	.section	.nv.shared.reserved.0,"aw",@nobits
	.weak		__nv_reservedSMEM_offset_0_alias
	.size		__nv_reservedSMEM_offset_0_alias, 0, 64
	.other		__nv_reservedSMEM_offset_0_alias,@"STO_CUDA_RESERVED_SHARED STV_DEFAULT"
__nv_reservedSMEM_offset_0_alias:
	.zero		0
	.zero		64


//--------------------- .nv.constant0._Z8multiplyPiS_S_ --------------------------
	.section	.nv.constant0._Z8multiplyPiS_S_,"a",@progbits
	.sectionflags	@""
	.align	4
.nv.constant0._Z8multiplyPiS_S_:
	.zero		920


//--------------------- SYMBOLS --------------------------

	.type		.nv.reservedSmem.offset0,@object
	.size		.nv.reservedSmem.offset0,0x4
